//
// Generated by NVIDIA NVVM Compiler
//
// Compiler Build ID: CL-36424714
// Cuda compilation tools, release 13.0, V13.0.88
// Based on NVVM 20.0.0
//

.version 9.0
.target sm_100
.address_size 64

	// .globl	_Z28single_pass_atomic_reductionPKfPfii
// _ZZ28single_pass_atomic_reductionPKfPfiiE4smem has been demoted

.visible .entry _Z28single_pass_atomic_reductionPKfPfii(
	.param .u64 .ptr .align 1 _Z28single_pass_atomic_reductionPKfPfii_param_0,
	.param .u64 .ptr .align 1 _Z28single_pass_atomic_reductionPKfPfii_param_1,
	.param .u32 _Z28single_pass_atomic_reductionPKfPfii_param_2,
	.param .u32 _Z28single_pass_atomic_reductionPKfPfii_param_3
)
{
	.reg .pred 	%p<23>;
	.reg .b32 	%r<68>;
	.reg .b32 	%f<54>;
	.reg .b64 	%rd<12>;
	// demoted variable
	.shared .align 4 .b8 _ZZ28single_pass_atomic_reductionPKfPfiiE4smem[128];
	ld.param.u64 	%rd5, [_Z28single_pass_atomic_reductionPKfPfii_param_0];
	ld.param.u64 	%rd4, [_Z28single_pass_atomic_reductionPKfPfii_param_1];
	ld.param.u32 	%r24, [_Z28single_pass_atomic_reductionPKfPfii_param_2];
	ld.param.u32 	%r25, [_Z28single_pass_atomic_reductionPKfPfii_param_3];
	cvta.to.global.u64 	%rd1, %rd5;
	mov.u32 	%r1, %tid.x;
	mov.u32 	%r26, %ctaid.x;
	shl.b32 	%r2, %r26, 12;
	div.u32 	%r3, %r26, %r25;
	shr.u32 	%r27, %r1, 8;
	neg.s32 	%r28, %r27;
	and.b32  	%r4, %r28, 3;
	setp.eq.s32 	%p1, %r4, 0;
	mov.f32 	%f49, 0f00000000;
	mov.u32 	%r64, %r1;
	@%p1 bra 	$L__BB0_5;
	add.s32 	%r62, %r1, %r2;
	neg.s32 	%r61, %r4;
	mov.f32 	%f49, 0f00000000;
	mov.u32 	%r64, %r1;
$L__BB0_2:
	.pragma "nounroll";
	setp.ge.s32 	%p2, %r62, %r24;
	@%p2 bra 	$L__BB0_4;
	mul.wide.s32 	%rd6, %r62, 4;
	add.s64 	%rd7, %rd1, %rd6;
	ld.global.nc.f32 	%f20, [%rd7];
	add.f32 	%f49, %f49, %f20;
$L__BB0_4:
	add.s32 	%r64, %r64, 256;
	add.s32 	%r62, %r62, 256;
	add.s32 	%r61, %r61, 1;
	setp.ne.s32 	%p3, %r61, 0;
	@%p3 bra 	$L__BB0_2;
$L__BB0_5:
	add.s32 	%r67, %r64, 768;
	add.s32 	%r65, %r64, %r2;
	add.s32 	%r66, %r65, 512;
	add.s64 	%rd2, %rd1, 2048;
$L__BB0_6:
	.pragma "nounroll";
	mul.wide.s32 	%rd8, %r65, 4;
	add.s64 	%rd3, %rd2, %rd8;
	add.s32 	%r29, %r66, -512;
	setp.ge.s32 	%p4, %r29, %r24;
	@%p4 bra 	$L__BB0_8;
	ld.global.nc.f32 	%f21, [%rd3+-2048];
	add.f32 	%f49, %f49, %f21;
$L__BB0_8:
	add.s32 	%r30, %r66, -256;
	setp.ge.s32 	%p5, %r30, %r24;
	@%p5 bra 	$L__BB0_10;
	ld.global.nc.f32 	%f22, [%rd3+-1024];
	add.f32 	%f49, %f49, %f22;
$L__BB0_10:
	setp.ge.s32 	%p6, %r66, %r24;
	@%p6 bra 	$L__BB0_12;
	ld.global.nc.f32 	%f23, [%rd3];
	add.f32 	%f49, %f49, %f23;
$L__BB0_12:
	add.s32 	%r31, %r66, 256;
	setp.ge.s32 	%p7, %r31, %r24;
	@%p7 bra 	$L__BB0_14;
	ld.global.nc.f32 	%f24, [%rd3+1024];
	add.f32 	%f49, %f49, %f24;
$L__BB0_14:
	add.s32 	%r20, %r67, 1024;
	add.s32 	%r32, %r67, -768;
	add.s32 	%r66, %r66, 1024;
	add.s32 	%r65, %r65, 1024;
	setp.lt.u32 	%p8, %r32, 3072;
	mov.u32 	%r67, %r20;
	@%p8 bra 	$L__BB0_6;
	and.b32  	%r23, %r1, 31;
	mov.b32 	%r33, %f49;
	shfl.sync.bfly.b32	%r34|%p9, %r33, 16, 31, -1;
	mov.b32 	%f25, %r34;
	add.f32 	%f26, %f49, %f25;
	mov.b32 	%r35, %f26;
	shfl.sync.bfly.b32	%r36|%p10, %r35, 8, 31, -1;
	mov.b32 	%f27, %r36;
	add.f32 	%f28, %f26, %f27;
	mov.b32 	%r37, %f28;
	shfl.sync.bfly.b32	%r38|%p11, %r37, 4, 31, -1;
	mov.b32 	%f29, %r38;
	add.f32 	%f30, %f28, %f29;
	mov.b32 	%r39, %f30;
	shfl.sync.bfly.b32	%r40|%p12, %r39, 2, 31, -1;
	mov.b32 	%f31, %r40;
	add.f32 	%f32, %f30, %f31;
	mov.b32 	%r41, %f32;
	shfl.sync.bfly.b32	%r42|%p13, %r41, 1, 31, -1;
	mov.b32 	%f33, %r42;
	add.f32 	%f14, %f32, %f33;
	setp.ne.s32 	%p14, %r23, 0;
	@%p14 bra 	$L__BB0_17;
	shr.u32 	%r43, %r1, 3;
	mov.u32 	%r44, _ZZ28single_pass_atomic_reductionPKfPfiiE4smem;
	add.s32 	%r45, %r44, %r43;
	st.shared.f32 	[%r45], %f14;
$L__BB0_17:
	bar.sync 	0;
	setp.gt.u32 	%p15, %r1, 31;
	@%p15 bra 	$L__BB0_22;
	mov.u32 	%r46, %ntid.x;
	shr.u32 	%r47, %r46, 5;
	setp.ge.u32 	%p16, %r23, %r47;
	mov.f32 	%f53, 0f00000000;
	@%p16 bra 	$L__BB0_20;
	shl.b32 	%r48, %r23, 2;
	mov.u32 	%r49, _ZZ28single_pass_atomic_reductionPKfPfiiE4smem;
	add.s32 	%r50, %r49, %r48;
	ld.shared.f32 	%f53, [%r50];
$L__BB0_20:
	mov.b32 	%r51, %f53;
	shfl.sync.bfly.b32	%r52|%p17, %r51, 16, 31, -1;
	mov.b32 	%f35, %r52;
	add.f32 	%f36, %f53, %f35;
	mov.b32 	%r53, %f36;
	shfl.sync.bfly.b32	%r54|%p18, %r53, 8, 31, -1;
	mov.b32 	%f37, %r54;
	add.f32 	%f38, %f36, %f37;
	mov.b32 	%r55, %f38;
	shfl.sync.bfly.b32	%r56|%p19, %r55, 4, 31, -1;
	mov.b32 	%f39, %r56;
	add.f32 	%f40, %f38, %f39;
	mov.b32 	%r57, %f40;
	shfl.sync.bfly.b32	%r58|%p20, %r57, 2, 31, -1;
	mov.b32 	%f41, %r58;
	add.f32 	%f42, %f40, %f41;
	mov.b32 	%r59, %f42;
	shfl.sync.bfly.b32	%r60|%p21, %r59, 1, 31, -1;
	mov.b32 	%f43, %r60;
	add.f32 	%f17, %f42, %f43;
	setp.ne.s32 	%p22, %r1, 0;
	@%p22 bra 	$L__BB0_22;
	cvta.to.global.u64 	%rd9, %rd4;
	mul.wide.u32 	%rd10, %r3, 4;
	add.s64 	%rd11, %rd9, %rd10;
	atom.global.add.f32 	%f44, [%rd11], %f17;
$L__BB0_22:
	ret;

}


// ===== COMPILED SASS (sm_100) =====

	.target	sm_100

	.elftype	@"ET_EXEC"


//--------------------- .note.nv.tkinfo           --------------------------
	.section	.note.nv.tkinfo,"",@"SHT_NOTE"
	.sectionflags	@"SHF_NOTE_NV_TKINFO"
	.tkinfo
        /*0018*/ 	.word	0x00000002
        /*0030*/ 	.string	""
        /*0030*/ 	.string	"ptxas"
        /*0030*/ 	.string	"Cuda compilation tools, release 13.0, V13.0.88"
        /*0030*/ 	.string	"Build cuda_13.0.r13.0/compiler.36424714_0"
        /*0030*/ 	.string	"-arch sm_100 -m 64 "



//--------------------- .note.nv.cuinfo           --------------------------
	.section	.note.nv.cuinfo,"",@"SHT_NOTE"
	.sectionflags	@"SHF_NOTE_NV_CUINFO"
        /*0018*/ 	.short	0x0002
        /*001a*/ 	.short	0x0064
        /*001c*/ 	.short	0x0082
	.zero		2


//--------------------- .nv.info                  --------------------------
	.section	.nv.info,"",@"SHT_CUDA_INFO"
	.align	4


	//----- nvinfo : EIATTR_REGCOUNT
	.align		4
        /*0000*/ 	.byte	0x04, 0x2f
        /*0002*/ 	.short	(.L_1 - .L_0)
	.align		4
.L_0:
        /*0004*/ 	.word	index@(_Z28single_pass_atomic_reductionPKfPfii)
        /*0008*/ 	.word	0x00000013


	//----- nvinfo : EIATTR_FRAME_SIZE
	.align		4
.L_1:
        /*000c*/ 	.byte	0x04, 0x11
        /*000e*/ 	.short	(.L_3 - .L_2)
	.align		4
.L_2:
        /*0010*/ 	.word	index@(_Z28single_pass_atomic_reductionPKfPfii)
        /*0014*/ 	.word	0x00000000


	//----- nvinfo : EIATTR_MIN_STACK_SIZE
	.align		4
.L_3:
        /*0018*/ 	.byte	0x04, 0x12
        /*001a*/ 	.short	(.L_5 - .L_4)
	.align		4
.L_4:
        /*001c*/ 	.word	index@(_Z28single_pass_atomic_reductionPKfPfii)
        /*0020*/ 	.word	0x00000000
.L_5:


//--------------------- .nv.compat                --------------------------
	.section	.nv.compat,"",@"SHT_CUDA_COMPAT_INFO"
	.align	4
        /*0000*/ 	.byte	0x02, 0x09, 0x00, 0x00, 0x02, 0x02, 0x01, 0x00, 0x02, 0x05, 0x05, 0x00, 0x03, 0x07, 0x01, 0x01
        /*0010*/ 	.byte	0x02, 0x03, 0x00, 0x00, 0x02, 0x06, 0x01, 0x00, 0x04, 0x0b, 0x08, 0x00, 0x09, 0x00, 0x00, 0x00
        /*0020*/ 	.byte	0x00, 0x00, 0x00, 0x00


//--------------------- .nv.info._Z28single_pass_atomic_reductionPKfPfii --------------------------
	.section	.nv.info._Z28single_pass_atomic_reductionPKfPfii,"",@"SHT_CUDA_INFO"
	.sectionflags	@""
	.align	4


	//----- nvinfo : EIATTR_CUDA_API_VERSION
	.align		4
        /*0000*/ 	.byte	0x04, 0x37
        /*0002*/ 	.short	(.L_7 - .L_6)
.L_6:
        /*0004*/ 	.word	0x00000082


	//----- nvinfo : EIATTR_KPARAM_INFO
	.align		4
.L_7:
        /*0008*/ 	.byte	0x04, 0x17
        /*000a*/ 	.short	(.L_9 - .L_8)
.L_8:
        /*000c*/ 	.word	0x00000000
        /*0010*/ 	.short	0x0003
        /*0012*/ 	.short	0x0014
        /*0014*/ 	.byte	0x00, 0xf0, 0x11, 0x00


	//----- nvinfo : EIATTR_KPARAM_INFO
	.align		4
.L_9:
        /*0018*/ 	.byte	0x04, 0x17
        /*001a*/ 	.short	(.L_11 - .L_10)
.L_10:
        /*001c*/ 	.word	0x00000000
        /*0020*/ 	.short	0x0002
        /*0022*/ 	.short	0x0010
        /*0024*/ 	.byte	0x00, 0xf0, 0x11, 0x00


	//----- nvinfo : EIATTR_KPARAM_INFO
	.align		4
.L_11:
        /*0028*/ 	.byte	0x04, 0x17
        /*002a*/ 	.short	(.L_13 - .L_12)
.L_12:
        /*002c*/ 	.word	0x00000000
        /*0030*/ 	.short	0x0001
        /*0032*/ 	.short	0x0008
        /*0034*/ 	.byte	0x00, 0xf5, 0x21, 0x00


	//----- nvinfo : EIATTR_KPARAM_INFO
	.align		4
.L_13:
        /*0038*/ 	.byte	0x04, 0x17
        /*003a*/ 	.short	(.L_15 - .L_14)
.L_14:
        /*003c*/ 	.word	0x00000000
        /*0040*/ 	.short	0x0000
        /*0042*/ 	.short	0x0000
        /*0044*/ 	.byte	0x00, 0xf5, 0x21, 0x00


	//----- nvinfo : EIATTR_SPARSE_MMA_MASK
	.align		4
.L_15:
        /*0048*/ 	.byte	0x03, 0x50
        /*004a*/ 	.short	0x0000


	//----- nvinfo : EIATTR_MAXREG_COUNT
	.align		4
        /*004c*/ 	.byte	0x03, 0x1b
        /*004e*/ 	.short	0x00ff


	//----- nvinfo : EIATTR_NUM_BARRIERS
	.align		4
        /*0050*/ 	.byte	0x02, 0x4c
        /*0052*/ 	.byte	0x01
	.zero		1


	//----- nvinfo : EIATTR_MERCURY_ISA_VERSION
	.align		4
        /*0054*/ 	.byte	0x03, 0x5f
        /*0056*/ 	.short	0x0101


	//----- nvinfo : EIATTR_COOP_GROUP_MASK_REGIDS
	.align		4
        /*0058*/ 	.byte	0x04, 0x29
        /*005a*/ 	.short	(.L_17 - .L_16)


	//   ....[0]....
.L_16:
        /*005c*/ 	.word	0xffffffff


	//   ....[1]....
        /*0060*/ 	.word	0xffffffff


	//   ....[2]....
        /*0064*/ 	.word	0xffffffff


	//   ....[3]....
        /*0068*/ 	.word	0xffffffff


	//   ....[4]....
        /*006c*/ 	.word	0xffffffff


	//   ....[5]....
        /*0070*/ 	.word	0xffffffff


	//   ....[6]....
        /*0074*/ 	.word	0xffffffff


	//   ....[7]....
        /*0078*/ 	.word	0xffffffff


	//   ....[8]....
        /*007c*/ 	.word	0xffffffff


	//   ....[9]....
        /*0080*/ 	.word	0xffffffff


	//----- nvinfo : EIATTR_COOP_GROUP_INSTR_OFFSETS
	.align		4
.L_17:
        /*0084*/ 	.byte	0x04, 0x28
        /*0086*/ 	.short	(.L_19 - .L_18)


	//   ....[0]....
.L_18:
        /*0088*/ 	.word	0x000004f0


	//   ....[1]....
        /*008c*/ 	.word	0x00000520


	//   ....[2]....
        /*0090*/ 	.word	0x00000550


	//   ....[3]....
        /*0094*/ 	.word	0x00000590


	//   ....[4]....
        /*0098*/ 	.word	0x000005d0


	//   ....[5]....
        /*009c*/ 	.word	0x000006c0


	//   ....[6]....
        /*00a0*/ 	.word	0x000006e0


	//   ....[7]....
        /*00a4*/ 	.word	0x00000700


	//   ....[8]....
        /*00a8*/ 	.word	0x00000720


	//   ....[9]....
        /*00ac*/ 	.word	0x00000740


	//----- nvinfo : EIATTR_VRC_CTA_INIT_COUNT
	.align		4
.L_19:
        /*00b0*/ 	.byte	0x02, 0x4a
	.zero		1
	.zero		1


	//----- nvinfo : EIATTR_EXIT_INSTR_OFFSETS
	.align		4
        /*00b4*/ 	.byte	0x04, 0x1c
        /*00b6*/ 	.short	(.L_21 - .L_20)


	//   ....[0]....
.L_20:
        /*00b8*/ 	.word	0x00000610


	//   ....[1]....
        /*00bc*/ 	.word	0x00000750


	//   ....[2]....
        /*00c0*/ 	.word	0x000007a0


	//----- nvinfo : EIATTR_CRS_STACK_SIZE
	.align		4
.L_21:
        /*00c4*/ 	.byte	0x04, 0x1e
        /*00c6*/ 	.short	(.L_23 - .L_22)
.L_22:
        /*00c8*/ 	.word	0x00000000


	//----- nvinfo : EIATTR_CBANK_PARAM_SIZE
	.align		4
.L_23:
        /*00cc*/ 	.byte	0x03, 0x19
        /*00ce*/ 	.short	0x0018


	//----- nvinfo : EIATTR_PARAM_CBANK
	.align		4
        /*00d0*/ 	.byte	0x04, 0x0a
        /*00d2*/ 	.short	(.L_25 - .L_24)
	.align		4
.L_24:
        /*00d4*/ 	.word	index@(.nv.constant0._Z28single_pass_atomic_reductionPKfPfii)
        /*00d8*/ 	.short	0x0380
        /*00da*/ 	.short	0x0018


	//----- nvinfo : EIATTR_SW_WAR
	.align		4
.L_25:
        /*00dc*/ 	.byte	0x04, 0x36
        /*00de*/ 	.short	(.L_27 - .L_26)
.L_26:
        /*00e0*/ 	.word	0x00000008
.L_27:


//--------------------- .nv.callgraph             --------------------------
	.section	.nv.callgraph,"",@"SHT_CUDA_CALLGRAPH"
	.align	4
	.sectionentsize	8
	.align		4
        /*0000*/ 	.word	0x00000000
	.align		4
        /*0004*/ 	.word	0xffffffff
	.align		4
        /*0008*/ 	.word	0x00000000
	.align		4
        /*000c*/ 	.word	0xfffffffe
	.align		4
        /*0010*/ 	.word	0x00000000
	.align		4
        /*0014*/ 	.word	0xfffffffd
	.align		4
        /*0018*/ 	.word	0x00000000
	.align		4
        /*001c*/ 	.word	0xfffffffc


//--------------------- .text._Z28single_pass_atomic_reductionPKfPfii --------------------------
	.section	.text._Z28single_pass_atomic_reductionPKfPfii,"ax",@progbits
	.align	128
        .global         _Z28single_pass_atomic_reductionPKfPfii
        .type           _Z28single_pass_atomic_reductionPKfPfii,@function
        .size           _Z28single_pass_atomic_reductionPKfPfii,(.L_x_6 - _Z28single_pass_atomic_reductionPKfPfii)
        .other          _Z28single_pass_atomic_reductionPKfPfii,@"STO_CUDA_ENTRY STV_DEFAULT"
_Z28single_pass_atomic_reductionPKfPfii:
.text._Z28single_pass_atomic_reductionPKfPfii:
[----:B------:R-:W-:Y:S01]  /*0000*/  LDC R1, c[0x0][0x37c] ;  /* 0x0000df00ff017b82 */ /* 0x000fe20000000800 */
[----:B------:R-:W0:Y:S01]  /*0010*/  LDCU UR4, c[0x0][0x394] ;  /* 0x00007280ff0477ac */ /* 0x000e220008000800 */
[----:B------:R-:W1:Y:S01]  /*0020*/  S2R R9, SR_CTAID.X ;  /* 0x0000000000097919 */ /* 0x000e620000002500 */
[----:B------:R-:W-:Y:S01]  /*0030*/  IMAD.MOV.U32 R2, RZ, RZ, RZ ;  /* 0x000000ffff027224 */ /* 0x000fe200078e00ff */
[----:B------:R-:W-:Y:S01]  /*0040*/  BSSY.RECONVERGENT B0, `(.L_x_0) ;  /* 0x0000029000007945 */ /* 0x000fe20003800200 */
[----:B------:R-:W2:Y:S01]  /*0050*/  LDCU.64 UR6, c[0x0][0x358] ;  /* 0x00006b00ff0677ac */ /* 0x000ea20008000a00 */
[----:B------:R-:W3:Y:S01]  /*0060*/  LDCU UR5, c[0x0][0x390] ;  /* 0x00007200ff0577ac */ /* 0x000ee20008000800 */
[----:B0-----:R-:W0:Y:S01]  /*0070*/  I2F.U32.RP R4, UR4 ;  /* 0x0000000400047d06 */ /* 0x001e220008209000 */
[----:B------:R-:W-:-:S07]  /*0080*/  ISETP.NE.U32.AND P2, PT, RZ, UR4, PT ;  /* 0x00000004ff007c0c */ /* 0x000fce000bf45070 */
[----:B0-----:R-:W0:Y:S02]  /*0090*/  MUFU.RCP R4, R4 ;  /* 0x0000000400047308 */ /* 0x001e240000001000 */
[----:B0-----:R-:W-:-:S06]  /*00a0*/  IADD3 R3, PT, PT, R4, 0xffffffe, RZ ;  /* 0x0ffffffe04037810 */ /* 0x001fcc0007ffe0ff */
[----:B------:R-:W0:Y:S02]  /*00b0*/  F2I.FTZ.U32.TRUNC.NTZ R3, R3 ;  /* 0x0000000300037305 */ /* 0x000e24000021f000 */
[----:B0-----:R-:W-:-:S05]  /*00c0*/  IADD3 R5, PT, PT, RZ, -R3, RZ ;  /* 0x80000003ff057210 */ /* 0x001fca0007ffe0ff */
[----:B------:R-:W-:-:S04]  /*00d0*/  IMAD R5, R5, UR4, RZ ;  /* 0x0000000405057c24 */ /* 0x000fc8000f8e02ff */
[----:B------:R-:W-:Y:S02]  /*00e0*/  IMAD.HI.U32 R0, R3, R5, R2 ;  /* 0x0000000503007227 */ /* 0x000fe400078e0002 */
[----:B------:R-:W0:Y:S04]  /*00f0*/  S2R R2, SR_TID.X ;  /* 0x0000000000027919 */ /* 0x000e280000002100 */
[----:B-1----:R-:W-:-:S05]  /*0100*/  IMAD.HI.U32 R0, R0, R9, RZ ;  /* 0x0000000900007227 */ /* 0x002fca00078e00ff */
[----:B------:R-:W-:-:S05]  /*0110*/  IADD3 R4, PT, PT, -R0, RZ, RZ ;  /* 0x000000ff00047210 */ /* 0x000fca0007ffe1ff */
[----:B------:R-:W-:-:S05]  /*0120*/  IMAD R4, R4, UR4, R9 ;  /* 0x0000000404047c24 */ /* 0x000fca000f8e0209 */
[----:B------:R-:W-:Y:S02]  /*0130*/  ISETP.GE.U32.AND P0, PT, R4, UR4, PT ;  /* 0x0000000404007c0c */ /* 0x000fe4000bf06070 */
[----:B0-----:R-:W-:-:S11]  /*0140*/  SHF.R.U32.HI R3, RZ, 0x8, R2 ;  /* 0x00000008ff037819 */ /* 0x001fd60000011602 */
[----:B------:R-:W-:Y:S01]  /*0150*/  @P0 VIADD R4, R4, -UR4 ;  /* 0x8000000404040c36 */ /* 0x000fe20008000000 */
[----:B------:R-:W-:Y:S01]  /*0160*/  MOV R6, R2 ;  /* 0x0000000200067202 */ /* 0x000fe20000000f00 */
[----:B------:R-:W-:Y:S01]  /*0170*/  @P0 VIADD R0, R0, 0x1 ;  /* 0x0000000100000836 */ /* 0x000fe20000000000 */
[----:B------:R-:W-:Y:S02]  /*0180*/  IADD3 R3, PT, PT, -R3, RZ, RZ ;  /* 0x000000ff03037210 */ /* 0x000fe40007ffe1ff */
[----:B------:R-:W-:Y:S02]  /*0190*/  ISETP.GE.U32.AND P1, PT, R4, UR4, PT ;  /* 0x0000000404007c0c */ /* 0x000fe4000bf26070 */
[----:B------:R-:W-:Y:S01]  /*01a0*/  LOP3.LUT P3, R4, R3, 0x3, RZ, 0xc0, !PT ;  /* 0x0000000303047812 */ /* 0x000fe2000786c0ff */
[----:B------:R-:W-:-:S10]  /*01b0*/  IMAD.MOV.U32 R3, RZ, RZ, RZ ;  /* 0x000000ffff037224 */ /* 0x000fd400078e00ff */
[----:B------:R-:W-:Y:S02]  /*01c0*/  @P1 IADD3 R0, PT, PT, R0, 0x1, RZ ;  /* 0x0000000100001810 */ /* 0x000fe40007ffe0ff */
[----:B------:R-:W-:Y:S01]  /*01d0*/  @!P2 LOP3.LUT R0, RZ, UR4, RZ, 0x33, !PT ;  /* 0x00000004ff00ac12 */ /* 0x000fe2000f8e33ff */
[----:B--23--:R-:W-:Y:S06]  /*01e0*/  @!P3 BRA `(.L_x_1) ;  /* 0x000000000038b947 */ /* 0x00cfec0003800000 */
[----:B------:R-:W-:Y:S01]  /*01f0*/  IMAD.MOV R8, RZ, RZ, -R4 ;  /* 0x000000ffff087224 */ /* 0x000fe200078e0a04 */
[-C--:B------:R-:W-:Y:S01]  /*0200*/  LEA R7, R9, R2.reuse, 0xc ;  /* 0x0000000209077211 */ /* 0x080fe200078e60ff */
[----:B------:R-:W-:Y:S01]  /*0210*/  IMAD.MOV.U32 R3, RZ, RZ, RZ ;  /* 0x000000ffff037224 */ /* 0x000fe200078e00ff */
[----:B------:R-:W-:-:S07]  /*0220*/  MOV R6, R2 ;  /* 0x0000000200067202 */ /* 0x000fce0000000f00 */
.L_x_2:
[----:B------:R-:W-:-:S13]  /*0230*/  ISETP.GE.AND P0, PT, R7, UR5, PT ;  /* 0x0000000507007c0c */ /* 0x000fda000bf06270 */
[----:B------:R-:W0:Y:S02]  /*0240*/  @!P0 LDC.64 R4, c[0x0][0x380] ;  /* 0x0000e000ff048b82 */ /* 0x000e240000000a00 */
[----:B0-----:R-:W-:-:S06]  /*0250*/  @!P0 IMAD.WIDE R4, R7, 0x4, R4 ;  /* 0x0000000407048825 */ /* 0x001fcc00078e0204 */
[----:B------:R-:W2:Y:S01]  /*0260*/  @!P0 LDG.E.CONSTANT R4, desc[UR6][R4.64] ;  /* 0x0000000604048981 */ /* 0x000ea2000c1e9900 */
[----:B------:R-:W-:Y:S01]  /*0270*/  VIADD R8, R8, 0x1 ;  /* 0x0000000108087836 */ /* 0x000fe20000000000 */
[----:B------:R-:W-:Y:S01]  /*0280*/  IADD3 R6, PT, PT, R6, 0x100, RZ ;  /* 0x0000010006067810 */ /* 0x000fe20007ffe0ff */
[----:B------:R-:W-:-:S03]  /*0290*/  VIADD R7, R7, 0x100 ;  /* 0x0000010007077836 */ /* 0x000fc60000000000 */
[----:B------:R-:W-:Y:S01]  /*02a0*/  ISETP.NE.AND P1, PT, R8, RZ, PT ;  /* 0x000000ff0800720c */ /* 0x000fe20003f25270 */
[----:B--2---:R-:W-:-:S12]  /*02b0*/  @!P0 FADD R3, R3, R4 ;  /* 0x0000000403038221 */ /* 0x004fd80000000000 */
[----:B------:R-:W-:Y:S05]  /*02c0*/  @P1 BRA `(.L_x_2) ;  /* 0xfffffffc00d81947 */ /* 0x000fea000383ffff */
.L_x_1:
[----:B------:R-:W-:Y:S05]  /*02d0*/  BSYNC.RECONVERGENT B0 ;  /* 0x0000000000007941 */ /* 0x000fea0003800200 */
.L_x_0:
[----:B------:R-:W0:Y:S01]  /*02e0*/  LDCU.64 UR4, c[0x0][0x380] ;  /* 0x00007000ff0477ac */ /* 0x000e220008000a00 */
[----:B------:R-:W-:Y:S01]  /*02f0*/  LEA R7, R9, R6, 0xc ;  /* 0x0000000609077211 */ /* 0x000fe200078e60ff */
[----:B------:R-:W-:Y:S01]  /*0300*/  BSSY.RECONVERGENT B0, `(.L_x_3) ;  /* 0x000001e000007945 */ /* 0x000fe20003800200 */
[----:B------:R-:W-:Y:S01]  /*0310*/  VIADD R6, R6, 0x300 ;  /* 0x0000030006067836 */ /* 0x000fe20000000000 */
[----:B------:R-:W1:Y:S01]  /*0320*/  LDCU UR8, c[0x0][0x390] ;  /* 0x00007200ff0877ac */ /* 0x000e620008000800 */
[----:B------:R-:W-:Y:S01]  /*0330*/  IADD3 R8, PT, PT, R7, 0x200, RZ ;  /* 0x0000020007087810 */ /* 0x000fe20007ffe0ff */
[----:B0-----:R-:W-:-:S04]  /*0340*/  UIADD3 UR4, UP0, UPT, UR4, 0x800, URZ ;  /* 0x0000080004047890 */ /* 0x001fc8000ff1e0ff */
[----:B-1----:R-:W-:-:S12]  /*0350*/  UIADD3.X UR5, UPT, UPT, URZ, UR5, URZ, UP0, !UPT ;  /* 0x00000005ff057290 */ /* 0x002fd800087fe4ff */
.L_x_4:
[C---:B------:R-:W-:Y:S01]  /*0360*/  VIADD R4, R8.reuse, 0xfffffe00 ;  /* 0xfffffe0008047836 */ /* 0x040fe20000000000 */
[----:B------:R-:W-:Y:S02]  /*0370*/  MOV R5, UR5 ;  /* 0x0000000500057c02 */ /* 0x000fe40008000f00 */
[----:B------:R-:W-:Y:S02]  /*0380*/  IADD3 R9, PT, PT, R8, -0x100, RZ ;  /* 0xffffff0008097810 */ /* 0x000fe40007ffe0ff */
[----:B------:R-:W-:Y:S01]  /*0390*/  ISETP.GE.AND P1, PT, R4, UR8, PT ;  /* 0x0000000804007c0c */ /* 0x000fe2000bf26270 */
[----:B------:R-:W-:Y:S01]  /*03a0*/  IMAD.U32 R4, RZ, RZ, UR4 ;  /* 0x00000004ff047e24 */ /* 0x000fe2000f8e00ff */
[----:B------:R-:W-:Y:S01]  /*03b0*/  ISETP.GE.AND P2, PT, R9, UR8, PT ;  /* 0x0000000809007c0c */ /* 0x000fe2000bf46270 */
[C---:B------:R-:W-:Y:S01]  /*03c0*/  VIADD R9, R8.reuse, 0x100 ;  /* 0x0000010008097836 */ /* 0x040fe20000000000 */
[----:B------:R-:W-:Y:S01]  /*03d0*/  ISETP.GE.AND P3, PT, R8, UR8, PT ;  /* 0x0000000808007c0c */ /* 0x000fe2000bf66270 */
[----:B------:R-:W-:-:S03]  /*03e0*/  IMAD.WIDE R4, R7, 0x4, R4 ;  /* 0x0000000407047825 */ /* 0x000fc600078e0204 */
[----:B------:R-:W-:-:S05]  /*03f0*/  ISETP.GE.AND P0, PT, R9, UR8, PT ;  /* 0x0000000809007c0c */ /* 0x000fca000bf06270 */
[----:B------:R-:W2:Y:S04]  /*0400*/  @!P1 LDG.E.CONSTANT R10, desc[UR6][R4.64+-0x800] ;  /* 0xfff80006040a9981 */ /* 0x000ea8000c1e9900 */
[----:B------:R-:W3:Y:S04]  /*0410*/  @!P2 LDG.E.CONSTANT R12, desc[UR6][R4.64+-0x400] ;  /* 0xfffc0006040ca981 */ /* 0x000ee8000c1e9900 */
[----:B------:R-:W4:Y:S04]  /*0420*/  @!P3 LDG.E.CONSTANT R14, desc[UR6][R4.64] ;  /* 0x00000006040eb981 */ /* 0x000f28000c1e9900 */
[----:B------:R-:W5:Y:S01]  /*0430*/  @!P0 LDG.E.CONSTANT R16, desc[UR6][R4.64+0x400] ;  /* 0x0004000604108981 */ /* 0x000f62000c1e9900 */
[C---:B------:R-:W-:Y:S01]  /*0440*/  IADD3 R9, PT, PT, R6.reuse, -0x300, RZ ;  /* 0xfffffd0006097810 */ /* 0x040fe20007ffe0ff */
[----:B------:R-:W-:Y:S01]  /*0450*/  VIADD R6, R6, 0x400 ;  /* 0x0000040006067836 */ /* 0x000fe20000000000 */
[----:B------:R-:W-:Y:S01]  /*0460*/  IADD3 R8, PT, PT, R8, 0x400, RZ ;  /* 0x0000040008087810 */ /* 0x000fe20007ffe0ff */
[----:B------:R-:W-:-:S02]  /*0470*/  VIADD R7, R7, 0x400 ;  /* 0x0000040007077836 */ /* 0x000fc40000000000 */
[----:B--2---:R-:W-:Y:S01]  /*0480*/  @!P1 FADD R3, R3, R10 ;  /* 0x0000000a03039221 */ /* 0x004fe20000000000 */
[----:B------:R-:W-:-:S03]  /*0490*/  ISETP.GE.U32.AND P1, PT, R9, 0xc00, PT ;  /* 0x00000c000900780c */ /* 0x000fc60003f26070 */
[----:B---3--:R-:W-:-:S04]  /*04a0*/  @!P2 FADD R3, R3, R12 ;  /* 0x0000000c0303a221 */ /* 0x008fc80000000000 */
[----:B----4-:R-:W-:-:S04]  /*04b0*/  @!P3 FADD R3, R3, R14 ;  /* 0x0000000e0303b221 */ /* 0x010fc80000000000 */
[----:B-----5:R-:W-:Y:S02]  /*04c0*/  @!P0 FADD R3, R3, R16 ;  /* 0x0000001003038221 */ /* 0x020fe40000000000 */
[----:B------:R-:W-:Y:S05]  /*04d0*/  @!P1 BRA `(.L_x_4) ;  /* 0xfffffffc00a09947 */ /* 0x000fea000383ffff */
[----:B------:R-:W-:Y:S05]  /*04e0*/  BSYNC.RECONVERGENT B0 ;  /* 0x0000000000007941 */ /* 0x000fea0003800200 */
.L_x_3:
[----:B------:R-:W0:Y:S01]  /*04f0*/  SHFL.BFLY PT, R4, R3, 0x10, 0x1f ;  /* 0x0e001f0003047f89 */ /* 0x000e2200000e0000 */
[----:B------:R-:W-:Y:S01]  /*0500*/  ISETP.GT.U32.AND P1, PT, R2, 0x1f, PT ;  /* 0x0000001f0200780c */ /* 0x000fe20003f24070 */
[----:B0-----:R-:W-:-:S05]  /*0510*/  FADD R5, R3, R4 ;  /* 0x0000000403057221 */ /* 0x001fca0000000000 */
[----:B------:R-:W0:Y:S02]  /*0520*/  SHFL.BFLY PT, R4, R5, 0x8, 0x1f ;  /* 0x0d001f0005047f89 */ /* 0x000e2400000e0000 */
[----:B0-----:R-:W-:Y:S01]  /*0530*/  FADD R6, R5, R4 ;  /* 0x0000000405067221 */ /* 0x001fe20000000000 */
[----:B------:R-:W-:-:S04]  /*0540*/  LOP3.LUT P0, R4, R2, 0x1f, RZ, 0xc0, !PT ;  /* 0x0000001f02047812 */ /* 0x000fc8000780c0ff */
[----:B------:R-:W0:Y:S09]  /*0550*/  SHFL.BFLY PT, R7, R6, 0x4, 0x1f ;  /* 0x0c801f0006077f89 */ /* 0x000e3200000e0000 */
[----:B------:R-:W1:Y:S01]  /*0560*/  @!P0 S2R R10, SR_CgaCtaId ;  /* 0x00000000000a8919 */ /* 0x000e620000008800 */
[----:B------:R-:W-:Y:S01]  /*0570*/  @!P0 MOV R3, 0x400 ;  /* 0x0000040000038802 */ /* 0x000fe20000000f00 */
[----:B0-----:R-:W-:-:S05]  /*0580*/  FADD R7, R6, R7 ;  /* 0x0000000706077221 */ /* 0x001fca0000000000 */
[----:B------:R-:W0:Y:S01]  /*0590*/  SHFL.BFLY PT, R8, R7, 0x2, 0x1f ;  /* 0x0c401f0007087f89 */ /* 0x000e2200000e0000 */
[----:B-1----:R-:W-:-:S04]  /*05a0*/  @!P0 LEA R3, R10, R3, 0x18 ;  /* 0x000000030a038211 */ /* 0x002fc800078ec0ff */
[----:B------:R-:W-:Y:S01]  /*05b0*/  @!P0 LEA.HI R3, R2, R3, RZ, 0x1d ;  /* 0x0000000302038211 */ /* 0x000fe200078fe8ff */
[----:B0-----:R-:W-:-:S05]  /*05c0*/  FADD R8, R7, R8 ;  /* 0x0000000807087221 */ /* 0x001fca0000000000 */
[----:B------:R-:W0:Y:S02]  /*05d0*/  SHFL.BFLY PT, R9, R8, 0x1, 0x1f ;  /* 0x0c201f0008097f89 */ /* 0x000e2400000e0000 */
[----:B0-----:R-:W-:-:S05]  /*05e0*/  FADD R10, R8, R9 ;  /* 0x00000009080a7221 */ /* 0x001fca0000000000 */
[----:B------:R0:W-:Y:S01]  /*05f0*/  @!P0 STS [R3], R10 ;  /* 0x0000000a03008388 */ /* 0x0001e20000000800 */
[----:B------:R-:W-:Y:S06]  /*0600*/  BAR.SYNC.DEFER_BLOCKING 0x0 ;  /* 0x0000000000007b1d */ /* 0x000fec0000010000 */
[----:B------:R-:W-:Y:S05]  /*0610*/  @P1 EXIT ;  /* 0x000000000000194d */ /* 0x000fea0003800000 */
[----:B------:R-:W1:Y:S02]  /*0620*/  LDCU UR4, c[0x0][0x360] ;  /* 0x00006c00ff0477ac */ /* 0x000e640008000800 */
[----:B-1----:R-:W-:-:S06]  /*0630*/  USHF.R.U32.HI UR4, URZ, 0x5, UR4 ;  /* 0x00000005ff047899 */ /* 0x002fcc0008011604 */
[----:B------:R-:W-:-:S13]  /*0640*/  ISETP.GE.U32.AND P0, PT, R4, UR4, PT ;  /* 0x0000000404007c0c */ /* 0x000fda000bf06070 */
[----:B------:R-:W1:Y:S01]  /*0650*/  @!P0 S2R R6, SR_CgaCtaId ;  /* 0x0000000000068919 */ /* 0x000e620000008800 */
[----:B0-----:R-:W-:-:S04]  /*0660*/  @!P0 MOV R3, 0x400 ;  /* 0x0000040000038802 */ /* 0x001fc80000000f00 */
[----:B-1----:R-:W-:Y:S01]  /*0670*/  @!P0 LEA R5, R6, R3, 0x18 ;  /* 0x0000000306058211 */ /* 0x002fe200078ec0ff */
[----:B------:R-:W-:-:S04]  /*0680*/  HFMA2 R3, -RZ, RZ, 0, 0 ;  /* 0x00000000ff037431 */ /* 0x000fc800000001ff */
[----:B------:R-:W-:-:S05]  /*0690*/  @!P0 IMAD R4, R4, 0x4, R5 ;  /* 0x0000000404048824 */ /* 0x000fca00078e0205 */
[----:B------:R-:W0:Y:S01]  /*06a0*/  @!P0 LDS R3, [R4] ;  /* 0x0000000004038984 */ /* 0x000e220000000800 */
[----:B------:R-:W-:-:S03]  /*06b0*/  ISETP.NE.AND P0, PT, R2, RZ, PT ;  /* 0x000000ff0200720c */ /* 0x000fc60003f05270 */
[----:B0-----:R-:W0:Y:S02]  /*06c0*/  SHFL.BFLY PT, R6, R3, 0x10, 0x1f ;  /* 0x0e001f0003067f89 */ /* 0x001e2400000e0000 */
[----:B0-----:R-:W-:-:S05]  /*06d0*/  FADD R6, R6, R3 ;  /* 0x0000000306067221 */ /* 0x001fca0000000000 */
[----:B------:R-:W0:Y:S02]  /*06e0*/  SHFL.BFLY PT, R5, R6, 0x8, 0x1f ;  /* 0x0d001f0006057f89 */ /* 0x000e2400000e0000 */
[----:B0-----:R-:W-:-:S05]  /*06f0*/  FADD R5, R6, R5 ;  /* 0x0000000506057221 */ /* 0x001fca0000000000 */
[----:B------:R-:W0:Y:S02]  /*0700*/  SHFL.BFLY PT, R8, R5, 0x4, 0x1f ;  /* 0x0c801f0005087f89 */ /* 0x000e2400000e0000 */
[----:B0-----:R-:W-:-:S05]  /*0710*/  FADD R8, R5, R8 ;  /* 0x0000000805087221 */ /* 0x001fca0000000000 */
[----:B------:R-:W0:Y:S02]  /*0720*/  SHFL.BFLY PT, R7, R8, 0x2, 0x1f ;  /* 0x0c401f0008077f89 */ /* 0x000e2400000e0000 */
[----:B0-----:R-:W-:-:S05]  /*0730*/  FADD R7, R8, R7 ;  /* 0x0000000708077221 */ /* 0x001fca0000000000 */
[----:B------:R0:W1:Y:S01]  /*0740*/  SHFL.BFLY PT, R10, R7, 0x1, 0x1f ;  /* 0x0c201f00070a7f89 */ /* 0x00006200000e0000 */
[----:B------:R-:W-:Y:S05]  /*0750*/  @P0 EXIT ;  /* 0x000000000000094d */ /* 0x000fea0003800000 */
[----:B------:R-:W2:Y:S01]  /*0760*/  LDC.64 R2, c[0x0][0x388] ;  /* 0x0000e200ff027b82 */ /* 0x000ea20000000a00 */
[----:B01----:R-:W-:Y:S01]  /*0770*/  FADD R7, R7, R10 ;  /* 0x0000000a07077221 */ /* 0x003fe20000000000 */
[----:B--2---:R-:W-:-:S05]  /*0780*/  IMAD.WIDE.U32 R2, R0, 0x4, R2 ;  /* 0x0000000400027825 */ /* 0x004fca00078e0002 */
[----:B------:R-:W-:Y:S01]  /*0790*/  REDG.E.ADD.F32.FTZ.RN.STRONG.GPU desc[UR6][R2.64], R7 ;  /* 0x00000007020079a6 */ /* 0x000fe2000c12f306 */
[----:B------:R-:W-:Y:S05]  /*07a0*/  EXIT ;  /* 0x000000000000794d */ /* 0x000fea0003800000 */
.L_x_5:
[----:B------:R-:W-:-:S00]  /*07b0*/  BRA `(.L_x_5) ;  /* 0xfffffffc00fc7947 */ /* 0x000fc0000383ffff */
[----:B------:R-:W-:-:S00]  /*07c0*/  NOP ;  /* 0x0000000000007918 */ /* 0x000fc00000000000 */
        /* <DEDUP_REMOVED lines=11> */
.L_x_6:


//--------------------- .nv.shared._Z28single_pass_atomic_reductionPKfPfii --------------------------
	.section	.nv.shared._Z28single_pass_atomic_reductionPKfPfii,"aw",@nobits
	.sectionflags	@""
	.align	4
.nv.shared._Z28single_pass_atomic_reductionPKfPfii:
	.zero		1152


//--------------------- .nv.shared.reserved.0     --------------------------
	.section	.nv.shared.reserved.0,"aw",@nobits
	.weak		__nv_reservedSMEM_offset_0_alias
	.size		__nv_reservedSMEM_offset_0_alias, 0, 64
	.other		__nv_reservedSMEM_offset_0_alias,@"STO_CUDA_RESERVED_SHARED STV_DEFAULT"
__nv_reservedSMEM_offset_0_alias:
	.zero		0
	.zero		64


//--------------------- .nv.constant0._Z28single_pass_atomic_reductionPKfPfii --------------------------
	.section	.nv.constant0._Z28single_pass_atomic_reductionPKfPfii,"a",@progbits
	.sectionflags	@""
	.align	4
.nv.constant0._Z28single_pass_atomic_reductionPKfPfii:
	.zero		920


//--------------------- SYMBOLS --------------------------

	.type		.nv.reservedSmem.offset0,@object
	.size		.nv.reservedSmem.offset0,0x4
	.type		.nv.reservedSmem.cap,@object
	.size		.nv.reservedSmem.cap,0x4
